	.headerflags	@"EF_CUDA_TEXMODE_UNIFIED EF_CUDA_64BIT_ADDRESS EF_CUDA_ACCELERATORS EF_CUDA_SM90 EF_CUDA_VIRTUAL_SM(EF_CUDA_SM90)"
	.elftype	@"ET_EXEC"


//--------------------- .nv.info                  --------------------------
	.section	.nv.info,"",@"SHT_CUDA_INFO"
	.align	4


	//----- nvinfo : EIATTR_REGCOUNT
	.align		4
        /*0000*/ 	.byte	0x04, 0x2f
        /*0002*/ 	.short	(.L_1 - .L_0)
	.align		4
.L_0:
        /*0004*/ 	.word	index@(triton_poi_fused_relu_8)
        /*0008*/ 	.word	0x00000008


	//----- nvinfo : EIATTR_MIN_STACK_SIZE
	.align		4
.L_1:
        /*000c*/ 	.byte	0x04, 0x12
        /*000e*/ 	.short	(.L_3 - .L_2)
	.align		4
.L_2:
        /*0010*/ 	.word	index@(triton_poi_fused_relu_8)
        /*0014*/ 	.word	0x00000000


	//----- nvinfo : EIATTR_FRAME_SIZE
	.align		4
.L_3:
        /*0018*/ 	.byte	0x04, 0x11
        /*001a*/ 	.short	(.L_5 - .L_4)
	.align		4
.L_4:
        /*001c*/ 	.word	index@(triton_poi_fused_relu_8)
        /*0020*/ 	.word	0x00000000


	//----- nvinfo : EIATTR_MIN_STACK_SIZE
	.align		4
.L_5:
        /*0024*/ 	.byte	0x04, 0x12
        /*0026*/ 	.short	(.L_7 - .L_6)
	.align		4
.L_6:
        /*0028*/ 	.word	index@(triton_poi_fused_relu_8)
        /*002c*/ 	.word	0x00000000
.L_7:


//--------------------- .nv.info.triton_poi_fused_relu_8 --------------------------
	.section	.nv.info.triton_poi_fused_relu_8,"",@"SHT_CUDA_INFO"
	.sectionflags	@""
	.align	4


	//----- nvinfo : EIATTR_CUDA_API_VERSION
	.align		4
        /*0000*/ 	.byte	0x04, 0x37
        /*0002*/ 	.short	(.L_9 - .L_8)
.L_8:
        /*0004*/ 	.word	0x0000007c


	//----- nvinfo : EIATTR_KPARAM_INFO
	.align		4
.L_9:
        /*0008*/ 	.byte	0x04, 0x17
        /*000a*/ 	.short	(.L_11 - .L_10)
.L_10:
        /*000c*/ 	.word	0x00000000
        /*0010*/ 	.short	0x0001
        /*0012*/ 	.short	0x0008
        /*0014*/ 	.byte	0x00, 0xf0, 0x11, 0x00


	//----- nvinfo : EIATTR_KPARAM_INFO
	.align		4
.L_11:
        /*0018*/ 	.byte	0x04, 0x17
        /*001a*/ 	.short	(.L_13 - .L_12)
.L_12:
        /*001c*/ 	.word	0x00000000
        /*0020*/ 	.short	0x0000
        /*0022*/ 	.short	0x0000
        /*0024*/ 	.byte	0x00, 0xf4, 0x21, 0x00


	//----- nvinfo : EIATTR_SPARSE_MMA_MASK
	.align		4
.L_13:
        /*0028*/ 	.byte	0x03, 0x50
        /*002a*/ 	.short	0x0000


	//----- nvinfo : EIATTR_MAXREG_COUNT
	.align		4
        /*002c*/ 	.byte	0x03, 0x1b
        /*002e*/ 	.short	0x00ff


	//----- nvinfo : EIATTR_EXIT_INSTR_OFFSETS
	.align		4
        /*0030*/ 	.byte	0x04, 0x1c
        /*0032*/ 	.short	(.L_15 - .L_14)


	//   ....[0]....
.L_14:
        /*0034*/ 	.word	0x000000f0


	//----- nvinfo : EIATTR_REQNTID
	.align		4
.L_15:
        /*0038*/ 	.byte	0x04, 0x10
        /*003a*/ 	.short	(.L_17 - .L_16)
.L_16:
        /*003c*/ 	.word	0x00000080
        /*0040*/ 	.word	0x00000001
        /*0044*/ 	.word	0x00000001


	//----- nvinfo : EIATTR_CBANK_PARAM_SIZE
	.align		4
.L_17:
        /*0048*/ 	.byte	0x03, 0x19
        /*004a*/ 	.short	0x000c


	//----- nvinfo : EIATTR_PARAM_CBANK
	.align		4
        /*004c*/ 	.byte	0x04, 0x0a
        /*004e*/ 	.short	(.L_19 - .L_18)
	.align		4
.L_18:
        /*0050*/ 	.word	index@(.nv.constant0.triton_poi_fused_relu_8)
        /*0054*/ 	.short	0x0210
        /*0056*/ 	.short	0x000c


	//----- nvinfo : EIATTR_SW_WAR
	.align		4
.L_19:
        /*0058*/ 	.byte	0x04, 0x36
        /*005a*/ 	.short	(.L_21 - .L_20)
.L_20:
        /*005c*/ 	.word	0x00000008
.L_21:


//--------------------- .nv.callgraph             --------------------------
	.section	.nv.callgraph,"",@"SHT_CUDA_CALLGRAPH"
	.align	4
	.sectionentsize	8
	.align		4
        /*0000*/ 	.word	0x00000000
	.align		4
        /*0004*/ 	.word	0xffffffff
	.align		4
        /*0008*/ 	.word	0x00000000
	.align		4
        /*000c*/ 	.word	0xfffffffe
	.align		4
        /*0010*/ 	.word	0x00000000
	.align		4
        /*0014*/ 	.word	0xfffffffd
	.align		4
        /*0018*/ 	.word	0x00000000
	.align		4
        /*001c*/ 	.word	0xfffffffc


//--------------------- .text.triton_poi_fused_relu_8 --------------------------
	.section	.text.triton_poi_fused_relu_8,"ax",@progbits
	.align	128
        .global         triton_poi_fused_relu_8
        .type           triton_poi_fused_relu_8,@function
        .size           triton_poi_fused_relu_8,(.L_x_1 - triton_poi_fused_relu_8)
        .other          triton_poi_fused_relu_8,@"STO_CUDA_ENTRY STV_DEFAULT"
triton_poi_fused_relu_8:
.text.triton_poi_fused_relu_8:
[----:B------:R-:W-:Y:S01]  /*0000*/  LDC R1, c[0x0][0x28] ;  /* 0x00000a00ff017b82 */ /* 0x000fe20000000800 */
[----:B------:R-:W1:Y:S07]  /*0010*/  S2R R0, SR_TID.X ;  /* 0x0000000000007919 */ /* 0x000e6e0000002100 */
[----:B------:R-:W2:Y:S01]  /*0020*/  LDC.64 R2, c[0x0][0x210] ;  /* 0x00008400ff027b82 */ /* 0x000ea20000000a00 */
[----:B------:R-:W-:Y:S01]  /*0030*/  ULDC.64 UR4, c[0x0][0x208] ;  /* 0x0000820000047ab9 */ /* 0x000fe20000000a00 */
[----:B------:R-:W3:Y:S01]  /*0040*/  S2R R5, SR_CTAID.X ;  /* 0x0000000000057919 */ /* 0x000ee20000002500 */
[----:B-1----:R-:W-:-:S05]  /*0050*/  IMAD.SHL.U32 R0, R0, 0x2, RZ ;  /* 0x0000000200007824 */ /* 0x002fca00078e00ff */
[----:B------:R-:W-:-:S05]  /*0060*/  LOP3.LUT R0, R0, 0xfe, RZ, 0xc0, !PT ;  /* 0x000000fe00007812 */ /* 0x000fca00078ec0ff */
[----:B---3--:R-:W-:-:S04]  /*0070*/  IMAD R5, R5, 0x100, R0 ;  /* 0x0000010005057824 */ /* 0x008fc800078e0200 */
[----:B--2---:R-:W-:-:S05]  /*0080*/  IMAD.WIDE R2, R5, 0x4, R2 ;  /* 0x0000000405027825 */ /* 0x004fca00078e0202 */
[----:B------:R-:W2:Y:S02]  /*0090*/  LDG.E.64 R4, desc[UR4][R2.64] ;  /* 0x0000000402047981 */ /* 0x000ea4000c1e1b00 */
[C---:B--2---:R-:W-:Y:S02]  /*00a0*/  FSETP.GEU.AND P0, PT, R4.reuse, RZ, PT ;  /* 0x000000ff0400720b */ /* 0x044fe40003f0e000 */
[C---:B------:R-:W-:Y:S02]  /*00b0*/  FSETP.GEU.AND P1, PT, R5.reuse, RZ, PT ;  /* 0x000000ff0500720b */ /* 0x040fe40003f2e000 */
[----:B------:R-:W-:Y:S02]  /*00c0*/  FSEL R4, R4, RZ, P0 ;  /* 0x000000ff04047208 */ /* 0x000fe40000000000 */
[----:B------:R-:W-:-:S05]  /*00d0*/  FSEL R5, R5, RZ, P1 ;  /* 0x000000ff05057208 */ /* 0x000fca0000800000 */
[----:B------:R-:W-:Y:S01]  /*00e0*/  STG.E.64 desc[UR4][R2.64], R4 ;  /* 0x0000000402007986 */ /* 0x000fe2000c101b04 */
[----:B------:R-:W-:Y:S05]  /*00f0*/  EXIT ;  /* 0x000000000000794d */ /* 0x000fea0003800000 */
.L_x_0:
[----:B------:R-:W-:-:S00]  /*0100*/  BRA `(.L_x_0) ;  /* 0xfffffffc00fc7947 */ /* 0x000fc0000383ffff */
[----:B------:R-:W-:-:S00]  /*0110*/  NOP ;  /* 0x0000000000007918 */ /* 0x000fc00000000000 */
        /* <DEDUP_REMOVED lines=14> */
.L_x_1:


//--------------------- .nv.constant0.triton_poi_fused_relu_8 --------------------------
	.section	.nv.constant0.triton_poi_fused_relu_8,"a",@progbits
	.sectionflags	@""
	.align	4
.nv.constant0.triton_poi_fused_relu_8:
	.zero		540
